//
// Generated by NVIDIA NVVM Compiler
//
// Compiler Build ID: CL-36424714
// Cuda compilation tools, release 13.0, V13.0.88
// Based on NVVM 20.0.0
//

.version 9.0
.target sm_100
.address_size 64

	// .globl	_Z14update_factorsPfS_S_iiiff

.visible .entry _Z14update_factorsPfS_S_iiiff(
	.param .u64 .ptr .align 1 _Z14update_factorsPfS_S_iiiff_param_0,
	.param .u64 .ptr .align 1 _Z14update_factorsPfS_S_iiiff_param_1,
	.param .u64 .ptr .align 1 _Z14update_factorsPfS_S_iiiff_param_2,
	.param .u32 _Z14update_factorsPfS_S_iiiff_param_3,
	.param .u32 _Z14update_factorsPfS_S_iiiff_param_4,
	.param .u32 _Z14update_factorsPfS_S_iiiff_param_5,
	.param .f32 _Z14update_factorsPfS_S_iiiff_param_6,
	.param .f32 _Z14update_factorsPfS_S_iiiff_param_7
)
{
	.reg .pred 	%p<21>;
	.reg .b32 	%r<114>;
	.reg .b32 	%f<236>;
	.reg .b64 	%rd<89>;

	ld.param.u64 	%rd7, [_Z14update_factorsPfS_S_iiiff_param_0];
	ld.param.u64 	%rd8, [_Z14update_factorsPfS_S_iiiff_param_1];
	ld.param.u64 	%rd9, [_Z14update_factorsPfS_S_iiiff_param_2];
	ld.param.u32 	%r59, [_Z14update_factorsPfS_S_iiiff_param_3];
	ld.param.u32 	%r57, [_Z14update_factorsPfS_S_iiiff_param_4];
	ld.param.u32 	%r58, [_Z14update_factorsPfS_S_iiiff_param_5];
	ld.param.f32 	%f15, [_Z14update_factorsPfS_S_iiiff_param_6];
	ld.param.f32 	%f16, [_Z14update_factorsPfS_S_iiiff_param_7];
	cvta.to.global.u64 	%rd1, %rd9;
	cvta.to.global.u64 	%rd2, %rd8;
	mov.u32 	%r60, %ctaid.x;
	mov.u32 	%r61, %ntid.x;
	mov.u32 	%r62, %tid.x;
	mad.lo.s32 	%r1, %r60, %r61, %r62;
	setp.ge.s32 	%p1, %r1, %r59;
	setp.lt.s32 	%p2, %r57, 1;
	or.pred  	%p3, %p1, %p2;
	@%p3 bra 	$L__BB0_5;
	mul.lo.s32 	%r2, %r58, %r1;
	setp.lt.s32 	%p4, %r58, 1;
	@%p4 bra 	$L__BB0_5;
	and.b32  	%r3, %r58, 7;
	add.s32 	%r4, %r3, -1;
	and.b32  	%r5, %r58, 3;
	add.s32 	%r6, %r5, -1;
	and.b32  	%r7, %r58, 2147483640;
	and.b32  	%r8, %r58, 1;
	neg.s32 	%r9, %r7;
	shl.b32 	%r10, %r57, 3;
	shl.b32 	%r11, %r57, 1;
	mul.lo.s32 	%r12, %r57, 3;
	shl.b32 	%r13, %r57, 2;
	mul.lo.s32 	%r14, %r57, 5;
	mul.lo.s32 	%r15, %r57, 6;
	mul.lo.s32 	%r16, %r57, 7;
	cvta.to.global.u64 	%rd3, %rd7;
	mul.lo.s32 	%r17, %r57, %r1;
	mov.b32 	%r97, 0;
$L__BB0_3:
	add.s32 	%r64, %r97, %r17;
	mul.wide.s32 	%rd10, %r64, 4;
	add.s64 	%rd11, %rd3, %rd10;
	ld.global.f32 	%f1, [%rd11];
	setp.gt.f32 	%p5, %f1, 0f00000000;
	@%p5 bra 	$L__BB0_14;
$L__BB0_4:
	add.s32 	%r97, %r97, 1;
	setp.eq.s32 	%p20, %r97, %r57;
	@%p20 bra 	$L__BB0_5;
	bra.uni 	$L__BB0_3;
$L__BB0_5:
	ret;
$L__BB0_6:
	setp.eq.s32 	%p15, %r3, 0;
	@%p15 bra 	$L__BB0_4;
	setp.lt.u32 	%p16, %r4, 3;
	@%p16 bra 	$L__BB0_9;
	add.s32 	%r87, %r109, %r2;
	mul.wide.s32 	%rd68, %r87, 4;
	add.s64 	%rd69, %rd2, %rd68;
	ld.global.f32 	%f151, [%rd69];
	mad.lo.s32 	%r88, %r109, %r57, %r97;
	mul.wide.u32 	%rd70, %r88, 4;
	add.s64 	%rd71, %rd1, %rd70;
	ld.global.f32 	%f152, [%rd71];
	mul.f32 	%f153, %f14, %f152;
	mul.f32 	%f154, %f15, %f151;
	sub.f32 	%f155, %f153, %f154;
	fma.rn.f32 	%f156, %f16, %f155, %f151;
	st.global.f32 	[%rd69], %f156;
	mul.f32 	%f157, %f14, %f151;
	mul.f32 	%f158, %f15, %f152;
	sub.f32 	%f159, %f157, %f158;
	ld.global.f32 	%f160, [%rd71];
	fma.rn.f32 	%f161, %f16, %f159, %f160;
	st.global.f32 	[%rd71], %f161;
	ld.global.f32 	%f162, [%rd69+4];
	add.s32 	%r89, %r88, %r57;
	mul.wide.u32 	%rd72, %r89, 4;
	add.s64 	%rd73, %rd1, %rd72;
	ld.global.f32 	%f163, [%rd73];
	mul.f32 	%f164, %f14, %f163;
	mul.f32 	%f165, %f15, %f162;
	sub.f32 	%f166, %f164, %f165;
	fma.rn.f32 	%f167, %f16, %f166, %f162;
	st.global.f32 	[%rd69+4], %f167;
	mul.f32 	%f168, %f14, %f162;
	mul.f32 	%f169, %f15, %f163;
	sub.f32 	%f170, %f168, %f169;
	ld.global.f32 	%f171, [%rd73];
	fma.rn.f32 	%f172, %f16, %f170, %f171;
	st.global.f32 	[%rd73], %f172;
	ld.global.f32 	%f173, [%rd69+8];
	add.s32 	%r90, %r89, %r57;
	mul.wide.u32 	%rd74, %r90, 4;
	add.s64 	%rd75, %rd1, %rd74;
	ld.global.f32 	%f174, [%rd75];
	mul.f32 	%f175, %f14, %f174;
	mul.f32 	%f176, %f15, %f173;
	sub.f32 	%f177, %f175, %f176;
	fma.rn.f32 	%f178, %f16, %f177, %f173;
	st.global.f32 	[%rd69+8], %f178;
	mul.f32 	%f179, %f14, %f173;
	mul.f32 	%f180, %f15, %f174;
	sub.f32 	%f181, %f179, %f180;
	ld.global.f32 	%f182, [%rd75];
	fma.rn.f32 	%f183, %f16, %f181, %f182;
	st.global.f32 	[%rd75], %f183;
	ld.global.f32 	%f184, [%rd69+12];
	add.s32 	%r91, %r90, %r57;
	mul.wide.u32 	%rd76, %r91, 4;
	add.s64 	%rd77, %rd1, %rd76;
	ld.global.f32 	%f185, [%rd77];
	mul.f32 	%f186, %f14, %f185;
	mul.f32 	%f187, %f15, %f184;
	sub.f32 	%f188, %f186, %f187;
	fma.rn.f32 	%f189, %f16, %f188, %f184;
	st.global.f32 	[%rd69+12], %f189;
	mul.f32 	%f190, %f14, %f184;
	mul.f32 	%f191, %f15, %f185;
	sub.f32 	%f192, %f190, %f191;
	ld.global.f32 	%f193, [%rd77];
	fma.rn.f32 	%f194, %f16, %f192, %f193;
	st.global.f32 	[%rd77], %f194;
	add.s32 	%r109, %r109, 4;
$L__BB0_9:
	setp.eq.s32 	%p17, %r5, 0;
	@%p17 bra 	$L__BB0_4;
	setp.eq.s32 	%p18, %r6, 0;
	@%p18 bra 	$L__BB0_12;
	add.s32 	%r92, %r109, %r2;
	mul.wide.s32 	%rd78, %r92, 4;
	add.s64 	%rd79, %rd2, %rd78;
	ld.global.f32 	%f195, [%rd79];
	mad.lo.s32 	%r93, %r109, %r57, %r97;
	mul.wide.u32 	%rd80, %r93, 4;
	add.s64 	%rd81, %rd1, %rd80;
	ld.global.f32 	%f196, [%rd81];
	mul.f32 	%f197, %f14, %f196;
	mul.f32 	%f198, %f15, %f195;
	sub.f32 	%f199, %f197, %f198;
	fma.rn.f32 	%f200, %f16, %f199, %f195;
	st.global.f32 	[%rd79], %f200;
	mul.f32 	%f201, %f14, %f195;
	mul.f32 	%f202, %f15, %f196;
	sub.f32 	%f203, %f201, %f202;
	ld.global.f32 	%f204, [%rd81];
	fma.rn.f32 	%f205, %f16, %f203, %f204;
	st.global.f32 	[%rd81], %f205;
	ld.global.f32 	%f206, [%rd79+4];
	add.s32 	%r94, %r93, %r57;
	mul.wide.u32 	%rd82, %r94, 4;
	add.s64 	%rd83, %rd1, %rd82;
	ld.global.f32 	%f207, [%rd83];
	mul.f32 	%f208, %f14, %f207;
	mul.f32 	%f209, %f15, %f206;
	sub.f32 	%f210, %f208, %f209;
	fma.rn.f32 	%f211, %f16, %f210, %f206;
	st.global.f32 	[%rd79+4], %f211;
	mul.f32 	%f212, %f14, %f206;
	mul.f32 	%f213, %f15, %f207;
	sub.f32 	%f214, %f212, %f213;
	ld.global.f32 	%f215, [%rd83];
	fma.rn.f32 	%f216, %f16, %f214, %f215;
	st.global.f32 	[%rd83], %f216;
	add.s32 	%r109, %r109, 2;
$L__BB0_12:
	setp.eq.s32 	%p19, %r8, 0;
	@%p19 bra 	$L__BB0_4;
	add.s32 	%r95, %r109, %r2;
	mul.wide.s32 	%rd84, %r95, 4;
	add.s64 	%rd85, %rd2, %rd84;
	ld.global.f32 	%f217, [%rd85];
	mad.lo.s32 	%r96, %r109, %r57, %r97;
	mul.wide.u32 	%rd86, %r96, 4;
	add.s64 	%rd87, %rd1, %rd86;
	ld.global.f32 	%f218, [%rd87];
	mul.f32 	%f219, %f14, %f218;
	mul.f32 	%f220, %f15, %f217;
	sub.f32 	%f221, %f219, %f220;
	fma.rn.f32 	%f222, %f16, %f221, %f217;
	st.global.f32 	[%rd85], %f222;
	mul.f32 	%f223, %f14, %f217;
	mul.f32 	%f224, %f15, %f218;
	sub.f32 	%f225, %f223, %f224;
	ld.global.f32 	%f226, [%rd87];
	fma.rn.f32 	%f227, %f16, %f225, %f226;
	st.global.f32 	[%rd87], %f227;
	bra.uni 	$L__BB0_4;
$L__BB0_14:
	setp.lt.u32 	%p6, %r58, 8;
	mov.f32 	%f235, 0f00000000;
	mov.b32 	%r112, 0;
	@%p6 bra 	$L__BB0_17;
	add.s32 	%r105, %r57, %r97;
	add.s32 	%r104, %r11, %r97;
	add.s32 	%r103, %r12, %r97;
	add.s32 	%r102, %r13, %r97;
	add.s32 	%r101, %r14, %r97;
	add.s32 	%r100, %r15, %r97;
	add.s32 	%r99, %r16, %r97;
	mul.wide.u32 	%rd12, %r97, 4;
	add.s64 	%rd88, %rd1, %rd12;
	mov.f32 	%f235, 0f00000000;
	mov.u32 	%r98, %r2;
	mov.u32 	%r106, %r9;
$L__BB0_16:
	.pragma "nounroll";
	mul.wide.s32 	%rd13, %r98, 4;
	add.s64 	%rd14, %rd2, %rd13;
	ld.global.f32 	%f20, [%rd14];
	ld.global.f32 	%f21, [%rd88];
	fma.rn.f32 	%f22, %f20, %f21, %f235;
	ld.global.f32 	%f23, [%rd14+4];
	mul.wide.u32 	%rd15, %r105, 4;
	add.s64 	%rd16, %rd1, %rd15;
	ld.global.f32 	%f24, [%rd16];
	fma.rn.f32 	%f25, %f23, %f24, %f22;
	ld.global.f32 	%f26, [%rd14+8];
	mul.wide.u32 	%rd17, %r104, 4;
	add.s64 	%rd18, %rd1, %rd17;
	ld.global.f32 	%f27, [%rd18];
	fma.rn.f32 	%f28, %f26, %f27, %f25;
	ld.global.f32 	%f29, [%rd14+12];
	mul.wide.u32 	%rd19, %r103, 4;
	add.s64 	%rd20, %rd1, %rd19;
	ld.global.f32 	%f30, [%rd20];
	fma.rn.f32 	%f31, %f29, %f30, %f28;
	ld.global.f32 	%f32, [%rd14+16];
	mul.wide.u32 	%rd21, %r102, 4;
	add.s64 	%rd22, %rd1, %rd21;
	ld.global.f32 	%f33, [%rd22];
	fma.rn.f32 	%f34, %f32, %f33, %f31;
	ld.global.f32 	%f35, [%rd14+20];
	mul.wide.u32 	%rd23, %r101, 4;
	add.s64 	%rd24, %rd1, %rd23;
	ld.global.f32 	%f36, [%rd24];
	fma.rn.f32 	%f37, %f35, %f36, %f34;
	ld.global.f32 	%f38, [%rd14+24];
	mul.wide.u32 	%rd25, %r100, 4;
	add.s64 	%rd26, %rd1, %rd25;
	ld.global.f32 	%f39, [%rd26];
	fma.rn.f32 	%f40, %f38, %f39, %f37;
	ld.global.f32 	%f41, [%rd14+28];
	mul.wide.u32 	%rd27, %r99, 4;
	add.s64 	%rd28, %rd1, %rd27;
	ld.global.f32 	%f42, [%rd28];
	fma.rn.f32 	%f235, %f41, %f42, %f40;
	add.s32 	%r106, %r106, 8;
	add.s32 	%r105, %r105, %r10;
	add.s32 	%r104, %r104, %r10;
	add.s32 	%r103, %r103, %r10;
	add.s32 	%r102, %r102, %r10;
	add.s32 	%r101, %r101, %r10;
	add.s32 	%r100, %r100, %r10;
	add.s32 	%r99, %r99, %r10;
	mul.wide.u32 	%rd29, %r10, 4;
	add.s64 	%rd88, %rd88, %rd29;
	add.s32 	%r98, %r98, 8;
	setp.eq.s32 	%p7, %r106, 0;
	mov.u32 	%r112, %r7;
	@%p7 bra 	$L__BB0_17;
	bra.uni 	$L__BB0_16;
$L__BB0_17:
	setp.eq.s32 	%p8, %r3, 0;
	@%p8 bra 	$L__BB0_25;
	setp.lt.u32 	%p9, %r4, 3;
	@%p9 bra 	$L__BB0_20;
	add.s32 	%r66, %r112, %r2;
	mul.wide.s32 	%rd30, %r66, 4;
	add.s64 	%rd31, %rd2, %rd30;
	ld.global.f32 	%f44, [%rd31];
	mad.lo.s32 	%r67, %r112, %r57, %r97;
	mul.wide.u32 	%rd32, %r67, 4;
	add.s64 	%rd33, %rd1, %rd32;
	ld.global.f32 	%f45, [%rd33];
	fma.rn.f32 	%f46, %f44, %f45, %f235;
	ld.global.f32 	%f47, [%rd31+4];
	add.s32 	%r68, %r67, %r57;
	mul.wide.u32 	%rd34, %r68, 4;
	add.s64 	%rd35, %rd1, %rd34;
	ld.global.f32 	%f48, [%rd35];
	fma.rn.f32 	%f49, %f47, %f48, %f46;
	ld.global.f32 	%f50, [%rd31+8];
	add.s32 	%r69, %r68, %r57;
	mul.wide.u32 	%rd36, %r69, 4;
	add.s64 	%rd37, %rd1, %rd36;
	ld.global.f32 	%f51, [%rd37];
	fma.rn.f32 	%f52, %f50, %f51, %f49;
	ld.global.f32 	%f53, [%rd31+12];
	add.s32 	%r70, %r69, %r57;
	mul.wide.u32 	%rd38, %r70, 4;
	add.s64 	%rd39, %rd1, %rd38;
	ld.global.f32 	%f54, [%rd39];
	fma.rn.f32 	%f235, %f53, %f54, %f52;
	add.s32 	%r112, %r112, 4;
$L__BB0_20:
	setp.eq.s32 	%p10, %r5, 0;
	@%p10 bra 	$L__BB0_25;
	setp.eq.s32 	%p11, %r6, 0;
	@%p11 bra 	$L__BB0_23;
	add.s32 	%r71, %r112, %r2;
	mul.wide.s32 	%rd40, %r71, 4;
	add.s64 	%rd41, %rd2, %rd40;
	ld.global.f32 	%f56, [%rd41];
	mad.lo.s32 	%r72, %r112, %r57, %r97;
	mul.wide.u32 	%rd42, %r72, 4;
	add.s64 	%rd43, %rd1, %rd42;
	ld.global.f32 	%f57, [%rd43];
	fma.rn.f32 	%f58, %f56, %f57, %f235;
	ld.global.f32 	%f59, [%rd41+4];
	add.s32 	%r73, %r72, %r57;
	mul.wide.u32 	%rd44, %r73, 4;
	add.s64 	%rd45, %rd1, %rd44;
	ld.global.f32 	%f60, [%rd45];
	fma.rn.f32 	%f235, %f59, %f60, %f58;
	add.s32 	%r112, %r112, 2;
$L__BB0_23:
	setp.eq.s32 	%p12, %r8, 0;
	@%p12 bra 	$L__BB0_25;
	add.s32 	%r74, %r112, %r2;
	mul.wide.s32 	%rd46, %r74, 4;
	add.s64 	%rd47, %rd2, %rd46;
	ld.global.f32 	%f61, [%rd47];
	mad.lo.s32 	%r75, %r112, %r57, %r97;
	mul.wide.u32 	%rd48, %r75, 4;
	add.s64 	%rd49, %rd1, %rd48;
	ld.global.f32 	%f62, [%rd49];
	fma.rn.f32 	%f235, %f61, %f62, %f235;
$L__BB0_25:
	setp.lt.u32 	%p13, %r58, 8;
	sub.f32 	%f14, %f1, %f235;
	mov.b32 	%r109, 0;
	@%p13 bra 	$L__BB0_6;
	mov.b32 	%r107, 0;
$L__BB0_27:
	.pragma "nounroll";
	add.s32 	%r78, %r107, %r2;
	mul.wide.s32 	%rd50, %r78, 4;
	add.s64 	%rd51, %rd2, %rd50;
	ld.global.f32 	%f63, [%rd51];
	mad.lo.s32 	%r79, %r107, %r57, %r97;
	mul.wide.u32 	%rd52, %r79, 4;
	add.s64 	%rd53, %rd1, %rd52;
	ld.global.f32 	%f64, [%rd53];
	mul.f32 	%f65, %f14, %f64;
	mul.f32 	%f66, %f15, %f63;
	sub.f32 	%f67, %f65, %f66;
	fma.rn.f32 	%f68, %f16, %f67, %f63;
	st.global.f32 	[%rd51], %f68;
	mul.f32 	%f69, %f14, %f63;
	mul.f32 	%f70, %f15, %f64;
	sub.f32 	%f71, %f69, %f70;
	ld.global.f32 	%f72, [%rd53];
	fma.rn.f32 	%f73, %f16, %f71, %f72;
	st.global.f32 	[%rd53], %f73;
	ld.global.f32 	%f74, [%rd51+4];
	add.s32 	%r80, %r79, %r57;
	mul.wide.u32 	%rd54, %r80, 4;
	add.s64 	%rd55, %rd1, %rd54;
	ld.global.f32 	%f75, [%rd55];
	mul.f32 	%f76, %f14, %f75;
	mul.f32 	%f77, %f15, %f74;
	sub.f32 	%f78, %f76, %f77;
	fma.rn.f32 	%f79, %f16, %f78, %f74;
	st.global.f32 	[%rd51+4], %f79;
	mul.f32 	%f80, %f14, %f74;
	mul.f32 	%f81, %f15, %f75;
	sub.f32 	%f82, %f80, %f81;
	ld.global.f32 	%f83, [%rd55];
	fma.rn.f32 	%f84, %f16, %f82, %f83;
	st.global.f32 	[%rd55], %f84;
	ld.global.f32 	%f85, [%rd51+8];
	add.s32 	%r81, %r80, %r57;
	mul.wide.u32 	%rd56, %r81, 4;
	add.s64 	%rd57, %rd1, %rd56;
	ld.global.f32 	%f86, [%rd57];
	mul.f32 	%f87, %f14, %f86;
	mul.f32 	%f88, %f15, %f85;
	sub.f32 	%f89, %f87, %f88;
	fma.rn.f32 	%f90, %f16, %f89, %f85;
	st.global.f32 	[%rd51+8], %f90;
	mul.f32 	%f91, %f14, %f85;
	mul.f32 	%f92, %f15, %f86;
	sub.f32 	%f93, %f91, %f92;
	ld.global.f32 	%f94, [%rd57];
	fma.rn.f32 	%f95, %f16, %f93, %f94;
	st.global.f32 	[%rd57], %f95;
	ld.global.f32 	%f96, [%rd51+12];
	add.s32 	%r82, %r81, %r57;
	mul.wide.u32 	%rd58, %r82, 4;
	add.s64 	%rd59, %rd1, %rd58;
	ld.global.f32 	%f97, [%rd59];
	mul.f32 	%f98, %f14, %f97;
	mul.f32 	%f99, %f15, %f96;
	sub.f32 	%f100, %f98, %f99;
	fma.rn.f32 	%f101, %f16, %f100, %f96;
	st.global.f32 	[%rd51+12], %f101;
	mul.f32 	%f102, %f14, %f96;
	mul.f32 	%f103, %f15, %f97;
	sub.f32 	%f104, %f102, %f103;
	ld.global.f32 	%f105, [%rd59];
	fma.rn.f32 	%f106, %f16, %f104, %f105;
	st.global.f32 	[%rd59], %f106;
	ld.global.f32 	%f107, [%rd51+16];
	add.s32 	%r83, %r82, %r57;
	mul.wide.u32 	%rd60, %r83, 4;
	add.s64 	%rd61, %rd1, %rd60;
	ld.global.f32 	%f108, [%rd61];
	mul.f32 	%f109, %f14, %f108;
	mul.f32 	%f110, %f15, %f107;
	sub.f32 	%f111, %f109, %f110;
	fma.rn.f32 	%f112, %f16, %f111, %f107;
	st.global.f32 	[%rd51+16], %f112;
	mul.f32 	%f113, %f14, %f107;
	mul.f32 	%f114, %f15, %f108;
	sub.f32 	%f115, %f113, %f114;
	ld.global.f32 	%f116, [%rd61];
	fma.rn.f32 	%f117, %f16, %f115, %f116;
	st.global.f32 	[%rd61], %f117;
	ld.global.f32 	%f118, [%rd51+20];
	add.s32 	%r84, %r83, %r57;
	mul.wide.u32 	%rd62, %r84, 4;
	add.s64 	%rd63, %rd1, %rd62;
	ld.global.f32 	%f119, [%rd63];
	mul.f32 	%f120, %f14, %f119;
	mul.f32 	%f121, %f15, %f118;
	sub.f32 	%f122, %f120, %f121;
	fma.rn.f32 	%f123, %f16, %f122, %f118;
	st.global.f32 	[%rd51+20], %f123;
	mul.f32 	%f124, %f14, %f118;
	mul.f32 	%f125, %f15, %f119;
	sub.f32 	%f126, %f124, %f125;
	ld.global.f32 	%f127, [%rd63];
	fma.rn.f32 	%f128, %f16, %f126, %f127;
	st.global.f32 	[%rd63], %f128;
	ld.global.f32 	%f129, [%rd51+24];
	add.s32 	%r85, %r84, %r57;
	mul.wide.u32 	%rd64, %r85, 4;
	add.s64 	%rd65, %rd1, %rd64;
	ld.global.f32 	%f130, [%rd65];
	mul.f32 	%f131, %f14, %f130;
	mul.f32 	%f132, %f15, %f129;
	sub.f32 	%f133, %f131, %f132;
	fma.rn.f32 	%f134, %f16, %f133, %f129;
	st.global.f32 	[%rd51+24], %f134;
	mul.f32 	%f135, %f14, %f129;
	mul.f32 	%f136, %f15, %f130;
	sub.f32 	%f137, %f135, %f136;
	ld.global.f32 	%f138, [%rd65];
	fma.rn.f32 	%f139, %f16, %f137, %f138;
	st.global.f32 	[%rd65], %f139;
	ld.global.f32 	%f140, [%rd51+28];
	add.s32 	%r86, %r85, %r57;
	mul.wide.u32 	%rd66, %r86, 4;
	add.s64 	%rd67, %rd1, %rd66;
	ld.global.f32 	%f141, [%rd67];
	mul.f32 	%f142, %f14, %f141;
	mul.f32 	%f143, %f15, %f140;
	sub.f32 	%f144, %f142, %f143;
	fma.rn.f32 	%f145, %f16, %f144, %f140;
	st.global.f32 	[%rd51+28], %f145;
	mul.f32 	%f146, %f14, %f140;
	mul.f32 	%f147, %f15, %f141;
	sub.f32 	%f148, %f146, %f147;
	ld.global.f32 	%f149, [%rd67];
	fma.rn.f32 	%f150, %f16, %f148, %f149;
	st.global.f32 	[%rd67], %f150;
	add.s32 	%r107, %r107, 8;
	setp.eq.s32 	%p14, %r107, %r7;
	mov.u32 	%r109, %r7;
	@%p14 bra 	$L__BB0_6;
	bra.uni 	$L__BB0_27;

}


// ===== COMPILED SASS (sm_100) =====

	.target	sm_100

	.elftype	@"ET_EXEC"


//--------------------- .note.nv.tkinfo           --------------------------
	.section	.note.nv.tkinfo,"",@"SHT_NOTE"
	.sectionflags	@"SHF_NOTE_NV_TKINFO"
	.tkinfo
        /*0018*/ 	.word	0x00000002
        /*0030*/ 	.string	""
        /*0030*/ 	.string	"ptxas"
        /*0030*/ 	.string	"Cuda compilation tools, release 13.0, V13.0.88"
        /*0030*/ 	.string	"Build cuda_13.0.r13.0/compiler.36424714_0"
        /*0030*/ 	.string	"-arch sm_100 -m 64 "



//--------------------- .note.nv.cuinfo           --------------------------
	.section	.note.nv.cuinfo,"",@"SHT_NOTE"
	.sectionflags	@"SHF_NOTE_NV_CUINFO"
        /*0018*/ 	.short	0x0002
        /*001a*/ 	.short	0x0064
        /*001c*/ 	.short	0x0082
	.zero		2


//--------------------- .nv.info                  --------------------------
	.section	.nv.info,"",@"SHT_CUDA_INFO"
	.align	4


	//----- nvinfo : EIATTR_REGCOUNT
	.align		4
        /*0000*/ 	.byte	0x04, 0x2f
        /*0002*/ 	.short	(.L_1 - .L_0)
	.align		4
.L_0:
        /*0004*/ 	.word	index@(_Z14update_factorsPfS_S_iiiff)
        /*0008*/ 	.word	0x00000020


	//----- nvinfo : EIATTR_FRAME_SIZE
	.align		4
.L_1:
        /*000c*/ 	.byte	0x04, 0x11
        /*000e*/ 	.short	(.L_3 - .L_2)
	.align		4
.L_2:
        /*0010*/ 	.word	index@(_Z14update_factorsPfS_S_iiiff)
        /*0014*/ 	.word	0x00000000


	//----- nvinfo : EIATTR_MIN_STACK_SIZE
	.align		4
.L_3:
        /*0018*/ 	.byte	0x04, 0x12
        /*001a*/ 	.short	(.L_5 - .L_4)
	.align		4
.L_4:
        /*001c*/ 	.word	index@(_Z14update_factorsPfS_S_iiiff)
        /*0020*/ 	.word	0x00000000
.L_5:


//--------------------- .nv.compat                --------------------------
	.section	.nv.compat,"",@"SHT_CUDA_COMPAT_INFO"
	.align	4
        /*0000*/ 	.byte	0x02, 0x09, 0x00, 0x00, 0x02, 0x02, 0x01, 0x00, 0x02, 0x05, 0x05, 0x00, 0x03, 0x07, 0x01, 0x01
        /*0010*/ 	.byte	0x02, 0x03, 0x00, 0x00, 0x02, 0x06, 0x01, 0x00, 0x04, 0x0b, 0x08, 0x00, 0x09, 0x00, 0x00, 0x00
        /*0020*/ 	.byte	0x00, 0x00, 0x00, 0x00


//--------------------- .nv.info._Z14update_factorsPfS_S_iiiff --------------------------
	.section	.nv.info._Z14update_factorsPfS_S_iiiff,"",@"SHT_CUDA_INFO"
	.sectionflags	@""
	.align	4


	//----- nvinfo : EIATTR_CUDA_API_VERSION
	.align		4
        /*0000*/ 	.byte	0x04, 0x37
        /*0002*/ 	.short	(.L_7 - .L_6)
.L_6:
        /*0004*/ 	.word	0x00000082


	//----- nvinfo : EIATTR_KPARAM_INFO
	.align		4
.L_7:
        /*0008*/ 	.byte	0x04, 0x17
        /*000a*/ 	.short	(.L_9 - .L_8)
.L_8:
        /*000c*/ 	.word	0x00000000
        /*0010*/ 	.short	0x0007
        /*0012*/ 	.short	0x0028
        /*0014*/ 	.byte	0x00, 0xf0, 0x11, 0x00


	//----- nvinfo : EIATTR_KPARAM_INFO
	.align		4
.L_9:
        /*0018*/ 	.byte	0x04, 0x17
        /*001a*/ 	.short	(.L_11 - .L_10)
.L_10:
        /*001c*/ 	.word	0x00000000
        /*0020*/ 	.short	0x0006
        /*0022*/ 	.short	0x0024
        /*0024*/ 	.byte	0x00, 0xf0, 0x11, 0x00


	//----- nvinfo : EIATTR_KPARAM_INFO
	.align		4
.L_11:
        /*0028*/ 	.byte	0x04, 0x17
        /*002a*/ 	.short	(.L_13 - .L_12)
.L_12:
        /*002c*/ 	.word	0x00000000
        /*0030*/ 	.short	0x0005
        /*0032*/ 	.short	0x0020
        /*0034*/ 	.byte	0x00, 0xf0, 0x11, 0x00


	//----- nvinfo : EIATTR_KPARAM_INFO
	.align		4
.L_13:
        /*0038*/ 	.byte	0x04, 0x17
        /*003a*/ 	.short	(.L_15 - .L_14)
.L_14:
        /*003c*/ 	.word	0x00000000
        /*0040*/ 	.short	0x0004
        /*0042*/ 	.short	0x001c
        /*0044*/ 	.byte	0x00, 0xf0, 0x11, 0x00


	//----- nvinfo : EIATTR_KPARAM_INFO
	.align		4
.L_15:
        /*0048*/ 	.byte	0x04, 0x17
        /*004a*/ 	.short	(.L_17 - .L_16)
.L_16:
        /*004c*/ 	.word	0x00000000
        /*0050*/ 	.short	0x0003
        /*0052*/ 	.short	0x0018
        /*0054*/ 	.byte	0x00, 0xf0, 0x11, 0x00


	//----- nvinfo : EIATTR_KPARAM_INFO
	.align		4
.L_17:
        /*0058*/ 	.byte	0x04, 0x17
        /*005a*/ 	.short	(.L_19 - .L_18)
.L_18:
        /*005c*/ 	.word	0x00000000
        /*0060*/ 	.short	0x0002
        /*0062*/ 	.short	0x0010
        /*0064*/ 	.byte	0x00, 0xf5, 0x21, 0x00


	//----- nvinfo : EIATTR_KPARAM_INFO
	.align		4
.L_19:
        /*0068*/ 	.byte	0x04, 0x17
        /*006a*/ 	.short	(.L_21 - .L_20)
.L_20:
        /*006c*/ 	.word	0x00000000
        /*0070*/ 	.short	0x0001
        /*0072*/ 	.short	0x0008
        /*0074*/ 	.byte	0x00, 0xf5, 0x21, 0x00


	//----- nvinfo : EIATTR_KPARAM_INFO
	.align		4
.L_21:
        /*0078*/ 	.byte	0x04, 0x17
        /*007a*/ 	.short	(.L_23 - .L_22)
.L_22:
        /*007c*/ 	.word	0x00000000
        /*0080*/ 	.short	0x0000
        /*0082*/ 	.short	0x0000
        /*0084*/ 	.byte	0x00, 0xf5, 0x21, 0x00


	//----- nvinfo : EIATTR_SPARSE_MMA_MASK
	.align		4
.L_23:
        /*0088*/ 	.byte	0x03, 0x50
        /*008a*/ 	.short	0x0000


	//----- nvinfo : EIATTR_MAXREG_COUNT
	.align		4
        /*008c*/ 	.byte	0x03, 0x1b
        /*008e*/ 	.short	0x00ff


	//----- nvinfo : EIATTR_MERCURY_ISA_VERSION
	.align		4
        /*0090*/ 	.byte	0x03, 0x5f
        /*0092*/ 	.short	0x0101


	//----- nvinfo : EIATTR_VRC_CTA_INIT_COUNT
	.align		4
        /*0094*/ 	.byte	0x02, 0x4a
	.zero		1
	.zero		1


	//----- nvinfo : EIATTR_EXIT_INSTR_OFFSETS
	.align		4
        /*0098*/ 	.byte	0x04, 0x1c
        /*009a*/ 	.short	(.L_25 - .L_24)


	//   ....[0]....
.L_24:
        /*009c*/ 	.word	0x00000080


	//   ....[1]....
        /*00a0*/ 	.word	0x000000c0


	//   ....[2]....
        /*00a4*/ 	.word	0x00001890


	//----- nvinfo : EIATTR_CRS_STACK_SIZE
	.align		4
.L_25:
        /*00a8*/ 	.byte	0x04, 0x1e
        /*00aa*/ 	.short	(.L_27 - .L_26)
.L_26:
        /*00ac*/ 	.word	0x00000000


	//----- nvinfo : EIATTR_CBANK_PARAM_SIZE
	.align		4
.L_27:
        /*00b0*/ 	.byte	0x03, 0x19
        /*00b2*/ 	.short	0x002c


	//----- nvinfo : EIATTR_PARAM_CBANK
	.align		4
        /*00b4*/ 	.byte	0x04, 0x0a
        /*00b6*/ 	.short	(.L_29 - .L_28)
	.align		4
.L_28:
        /*00b8*/ 	.word	index@(.nv.constant0._Z14update_factorsPfS_S_iiiff)
        /*00bc*/ 	.short	0x0380
        /*00be*/ 	.short	0x002c


	//----- nvinfo : EIATTR_SW_WAR
	.align		4
.L_29:
        /*00c0*/ 	.byte	0x04, 0x36
        /*00c2*/ 	.short	(.L_31 - .L_30)
.L_30:
        /*00c4*/ 	.word	0x00000008
.L_31:


//--------------------- .nv.callgraph             --------------------------
	.section	.nv.callgraph,"",@"SHT_CUDA_CALLGRAPH"
	.align	4
	.sectionentsize	8
	.align		4
        /*0000*/ 	.word	0x00000000
	.align		4
        /*0004*/ 	.word	0xffffffff
	.align		4
        /*0008*/ 	.word	0x00000000
	.align		4
        /*000c*/ 	.word	0xfffffffe
	.align		4
        /*0010*/ 	.word	0x00000000
	.align		4
        /*0014*/ 	.word	0xfffffffd
	.align		4
        /*0018*/ 	.word	0x00000000
	.align		4
        /*001c*/ 	.word	0xfffffffc


//--------------------- .text._Z14update_factorsPfS_S_iiiff --------------------------
	.section	.text._Z14update_factorsPfS_S_iiiff,"ax",@progbits
	.align	128
        .global         _Z14update_factorsPfS_S_iiiff
        .type           _Z14update_factorsPfS_S_iiiff,@function
        .size           _Z14update_factorsPfS_S_iiiff,(.L_x_12 - _Z14update_factorsPfS_S_iiiff)
        .other          _Z14update_factorsPfS_S_iiiff,@"STO_CUDA_ENTRY STV_DEFAULT"
_Z14update_factorsPfS_S_iiiff:
.text._Z14update_factorsPfS_S_iiiff:
[----:B------:R-:W-:Y:S01]  /*0000*/  LDC R1, c[0x0][0x37c] ;  /* 0x0000df00ff017b82 */ /* 0x000fe20000000800 */
[----:B------:R-:W0:Y:S07]  /*0010*/  S2R R0, SR_TID.X ;  /* 0x0000000000007919 */ /* 0x000e2e0000002100 */
[----:B------:R-:W0:Y:S08]  /*0020*/  S2UR UR4, SR_CTAID.X ;  /* 0x00000000000479c3 */ /* 0x000e300000002500 */
[----:B------:R-:W0:Y:S08]  /*0030*/  LDC R3, c[0x0][0x360] ;  /* 0x0000d800ff037b82 */ /* 0x000e300000000800 */
[----:B------:R-:W1:Y:S01]  /*0040*/  LDC.64 R4, c[0x0][0x398] ;  /* 0x0000e600ff047b82 */ /* 0x000e620000000a00 */
[----:B0-----:R-:W-:Y:S01]  /*0050*/  IMAD R3, R3, UR4, R0 ;  /* 0x0000000403037c24 */ /* 0x001fe2000f8e0200 */
[----:B-1----:R-:W-:-:S04]  /*0060*/  ISETP.GE.AND P0, PT, R5, 0x1, PT ;  /* 0x000000010500780c */ /* 0x002fc80003f06270 */
[----:B------:R-:W-:-:S13]  /*0070*/  ISETP.GE.OR P0, PT, R3, R4, !P0 ;  /* 0x000000040300720c */ /* 0x000fda0004706670 */
[----:B------:R-:W-:Y:S05]  /*0080*/  @P0 EXIT ;  /* 0x000000000000094d */ /* 0x000fea0003800000 */
[----:B------:R-:W0:Y:S02]  /*0090*/  LDCU UR8, c[0x0][0x3a0] ;  /* 0x00007400ff0877ac */ /* 0x000e240008000800 */
[----:B0-----:R-:W-:-:S06]  /*00a0*/  UISETP.GE.AND UP0, UPT, UR8, 0x1, UPT ;  /* 0x000000010800788c */ /* 0x001fcc000bf06270 */
[----:B------:R-:W-:-:S13]  /*00b0*/  PLOP3.LUT P0, PT, PT, PT, UP0, 0x80, 0x8 ;  /* 0x000000000008781c */ /* 0x000fda0003f0f008 */
[----:B------:R-:W-:Y:S05]  /*00c0*/  @!P0 EXIT ;  /* 0x000000000000894d */ /* 0x000fea0003800000 */
[----:B------:R-:W-:Y:S01]  /*00d0*/  HFMA2 R4, -RZ, RZ, 0, 0 ;  /* 0x00000000ff047431 */ /* 0x000fe200000001ff */
[----:B------:R-:W-:Y:S01]  /*00e0*/  SHF.L.U32 R0, R5, 0x3, RZ ;  /* 0x0000000305007819 */ /* 0x000fe200000006ff */
[----:B------:R-:W-:Y:S01]  /*00f0*/  IMAD R2, R3, UR8, RZ ;  /* 0x0000000803027c24 */ /* 0x000fe2000f8e02ff */
[----:B------:R-:W0:Y:S01]  /*0100*/  LDCU.64 UR10, c[0x0][0x358] ;  /* 0x00006b00ff0a77ac */ /* 0x000e220008000a00 */
[----:B------:R-:W-:Y:S02]  /*0110*/  ULOP3.LUT UR4, UR8, 0x7, URZ, 0xc0, !UPT ;  /* 0x0000000708047892 */ /* 0x000fe4000f8ec0ff */
[----:B------:R-:W-:Y:S02]  /*0120*/  ULOP3.LUT UR5, UR8, 0x3, URZ, 0xc0, !UPT ;  /* 0x0000000308057892 */ /* 0x000fe4000f8ec0ff */
[----:B------:R-:W-:Y:S02]  /*0130*/  ULOP3.LUT UR6, UR8, 0x7ffffff8, URZ, 0xc0, !UPT ;  /* 0x7ffffff808067892 */ /* 0x000fe4000f8ec0ff */
[----:B------:R-:W-:-:S12]  /*0140*/  ULOP3.LUT UR7, UR8, 0x1, URZ, 0xc0, !UPT ;  /* 0x0000000108077892 */ /* 0x000fd8000f8ec0ff */
.L_x_10:
[----:B-1----:R-:W1:Y:S08]  /*0150*/  LDC R5, c[0x0][0x39c] ;  /* 0x0000e700ff057b82 */ /* 0x002e700000000800 */
[----:B--2---:R-:W2:Y:S01]  /*0160*/  LDC.64 R6, c[0x0][0x380] ;  /* 0x0000e000ff067b82 */ /* 0x004ea20000000a00 */
[----:B01-3--:R-:W-:-:S04]  /*0170*/  IMAD R9, R3, R5, R4 ;  /* 0x0000000503097224 */ /* 0x00bfc800078e0204 */
[----:B--2---:R-:W-:-:S06]  /*0180*/  IMAD.WIDE R6, R9, 0x4, R6 ;  /* 0x0000000409067825 */ /* 0x004fcc00078e0206 */
[----:B0-----:R-:W2:Y:S01]  /*0190*/  LDG.E R6, desc[UR10][R6.64] ;  /* 0x0000000a06067981 */ /* 0x001ea2000c1e1900 */
[----:B------:R-:W-:Y:S01]  /*01a0*/  BSSY.RECONVERGENT B0, `(.L_x_0) ;  /* 0x000016c000007945 */ /* 0x000fe20003800200 */
[----:B--2---:R-:W-:-:S13]  /*01b0*/  FSETP.GT.AND P0, PT, R6, RZ, PT ;  /* 0x000000ff0600720b */ /* 0x004fda0003f04000 */
[----:B------:R-:W-:Y:S05]  /*01c0*/  @!P0 BRA `(.L_x_1) ;  /* 0x0000001400a48947 */ /* 0x000fea0003800000 */
[----:B------:R-:W0:Y:S01]  /*01d0*/  LDCU UR8, c[0x0][0x3a0] ;  /* 0x00007400ff0877ac */ /* 0x000e220008000800 */
[----:B------:R-:W-:Y:S01]  /*01e0*/  HFMA2 R7, -RZ, RZ, 0, 0 ;  /* 0x00000000ff077431 */ /* 0x000fe200000001ff */
[----:B------:R-:W-:Y:S01]  /*01f0*/  MOV R21, RZ ;  /* 0x000000ff00157202 */ /* 0x000fe20000000f00 */
[----:B0-----:R-:W-:-:S09]  /*0200*/  UISETP.GE.U32.AND UP0, UPT, UR8, 0x8, UPT ;  /* 0x000000080800788c */ /* 0x001fd2000bf06070 */
[----:B------:R-:W-:Y:S05]  /*0210*/  BRA.U !UP0, `(.L_x_2) ;  /* 0x0000000108e87547 */ /* 0x000fea000b800000 */
[----:B------:R-:W0:Y:S01]  /*0220*/  LDC.64 R12, c[0x0][0x390] ;  /* 0x0000e400ff0c7b82 */ /* 0x000e220000000a00 */
[C---:B------:R-:W-:Y:S01]  /*0230*/  IADD3 R9, PT, PT, R4.reuse, R5, RZ ;  /* 0x0000000504097210 */ /* 0x040fe20007ffe0ff */
[C-C-:B------:R-:W-:Y:S01]  /*0240*/  IMAD R11, R5.reuse, 0x3, R4.reuse ;  /* 0x00000003050b7824 */ /* 0x140fe200078e0204 */
[CC--:B------:R-:W-:Y:S01]  /*0250*/  LEA R7, R5.reuse, R4.reuse, 0x1 ;  /* 0x0000000405077211 */ /* 0x0c0fe200078e08ff */
[C-C-:B------:R-:W-:Y:S01]  /*0260*/  IMAD R29, R5.reuse, 0x5, R4.reuse ;  /* 0x00000005051d7824 */ /* 0x140fe200078e0204 */
[C---:B------:R-:W-:Y:S01]  /*0270*/  LEA R27, R5.reuse, R4, 0x2 ;  /* 0x00000004051b7211 */ /* 0x040fe200078e10ff */
[C-C-:B------:R-:W-:Y:S01]  /*0280*/  IMAD R8, R5.reuse, 0x6, R4.reuse ;  /* 0x0000000605087824 */ /* 0x140fe200078e0204 */
[----:B------:R-:W-:Y:S01]  /*0290*/  MOV R21, RZ ;  /* 0x000000ff00157202 */ /* 0x000fe20000000f00 */
[----:B------:R-:W-:Y:S01]  /*02a0*/  IMAD R10, R5, 0x7, R4 ;  /* 0x00000007050a7824 */ /* 0x000fe200078e0204 */
[----:B------:R-:W-:Y:S01]  /*02b0*/  MOV R26, R2 ;  /* 0x00000002001a7202 */ /* 0x000fe20000000f00 */
[----:B------:R-:W-:Y:S01]  /*02c0*/  UIADD3 UR8, UPT, UPT, -UR6, URZ, URZ ;  /* 0x000000ff06087290 */ /* 0x000fe2000fffe1ff */
[----:B0-----:R-:W-:-:S11]  /*02d0*/  IMAD.WIDE.U32 R14, R4, 0x4, R12 ;  /* 0x00000004040e7825 */ /* 0x001fd600078e000c */
.L_x_3:
[----:B------:R-:W0:Y:S01]  /*02e0*/  LDC.64 R16, c[0x0][0x388] ;  /* 0x0000e200ff107b82 */ /* 0x000e220000000a00 */
[----:B------:R-:W2:Y:S01]  /*02f0*/  LDG.E R19, desc[UR10][R14.64] ;  /* 0x0000000a0e137981 */ /* 0x000ea2000c1e1900 */
[----:B0-----:R-:W-:-:S05]  /*0300*/  IMAD.WIDE R16, R26, 0x4, R16 ;  /* 0x000000041a107825 */ /* 0x001fca00078e0210 */
[----:B------:R-:W2:Y:S01]  /*0310*/  LDG.E R18, desc[UR10][R16.64] ;  /* 0x0000000a10127981 */ /* 0x000ea2000c1e1900 */
[----:B------:R-:W-:-:S04]  /*0320*/  IMAD.WIDE.U32 R24, R9, 0x4, R12 ;  /* 0x0000000409187825 */ /* 0x000fc800078e000c */
[----:B------:R-:W-:Y:S02]  /*0330*/  IMAD.WIDE.U32 R22, R7, 0x4, R12 ;  /* 0x0000000407167825 */ /* 0x000fe400078e000c */
[----:B------:R-:W3:Y:S04]  /*0340*/  LDG.E R24, desc[UR10][R24.64] ;  /* 0x0000000a18187981 */ /* 0x000ee8000c1e1900 */
[----:B------:R-:W4:Y:S04]  /*0350*/  LDG.E R22, desc[UR10][R22.64] ;  /* 0x0000000a16167981 */ /* 0x000f28000c1e1900 */
[----:B------:R-:W5:Y:S01]  /*0360*/  LDG.E R25, desc[UR10][R16.64+0x10] ;  /* 0x0000100a10197981 */ /* 0x000f62000c1e1900 */
[----:B--2---:R-:W-:-:S03]  /*0370*/  FFMA R18, R18, R19, R21 ;  /* 0x0000001312127223 */ /* 0x004fc60000000015 */
[----:B------:R-:W3:Y:S04]  /*0380*/  LDG.E R19, desc[UR10][R16.64+0x4] ;  /* 0x0000040a10137981 */ /* 0x000ee8000c1e1900 */
[----:B------:R-:W4:Y:S01]  /*0390*/  LDG.E R21, desc[UR10][R16.64+0x8] ;  /* 0x0000080a10157981 */ /* 0x000f22000c1e1900 */
[----:B---3--:R-:W-:Y:S01]  /*03a0*/  FFMA R20, R19, R24, R18 ;  /* 0x0000001813147223 */ /* 0x008fe20000000012 */
[----:B------:R-:W-:-:S04]  /*03b0*/  IMAD.WIDE.U32 R18, R11, 0x4, R12 ;  /* 0x000000040b127825 */ /* 0x000fc800078e000c */
[----:B----4-:R-:W-:Y:S01]  /*03c0*/  FFMA R28, R21, R22, R20 ;  /* 0x00000016151c7223 */ /* 0x010fe20000000014 */
[--C-:B------:R-:W-:Y:S01]  /*03d0*/  IMAD.WIDE.U32 R20, R27, 0x4, R12.reuse ;  /* 0x000000041b147825 */ /* 0x100fe200078e000c */
[----:B------:R-:W2:Y:S05]  /*03e0*/  LDG.E R18, desc[UR10][R18.64] ;  /* 0x0000000a12127981 */ /* 0x000eaa000c1e1900 */
[----:B------:R-:W5:Y:S04]  /*03f0*/  LDG.E R20, desc[UR10][R20.64] ;  /* 0x0000000a14147981 */ /* 0x000f68000c1e1900 */
[----:B------:R-:W2:Y:S01]  /*0400*/  LDG.E R19, desc[UR10][R16.64+0xc] ;  /* 0x00000c0a10137981 */ /* 0x000ea2000c1e1900 */
[----:B------:R-:W-:-:S03]  /*0410*/  IMAD.WIDE.U32 R22, R29, 0x4, R12 ;  /* 0x000000041d167825 */ /* 0x000fc600078e000c */
[----:B------:R-:W3:Y:S04]  /*0420*/  LDG.E R21, desc[UR10][R16.64+0x14] ;  /* 0x0000140a10157981 */ /* 0x000ee8000c1e1900 */
[----:B------:R-:W3:Y:S04]  /*0430*/  LDG.E R22, desc[UR10][R22.64] ;  /* 0x0000000a16167981 */ /* 0x000ee8000c1e1900 */
[----:B------:R-:W4:Y:S01]  /*0440*/  LDG.E R23, desc[UR10][R16.64+0x1c] ;  /* 0x00001c0a10177981 */ /* 0x000f22000c1e1900 */
[----:B--2---:R-:W-:-:S04]  /*0450*/  FFMA R28, R19, R18, R28 ;  /* 0x00000012131c7223 */ /* 0x004fc8000000001c */
[----:B-----5:R-:W-:Y:S01]  /*0460*/  FFMA R28, R25, R20, R28 ;  /* 0x00000014191c7223 */ /* 0x020fe2000000001c */
[--C-:B------:R-:W-:Y:S01]  /*0470*/  IMAD.WIDE.U32 R24, R8, 0x4, R12.reuse ;  /* 0x0000000408187825 */ /* 0x100fe200078e000c */
[----:B------:R-:W2:Y:S03]  /*0480*/  LDG.E R20, desc[UR10][R16.64+0x18] ;  /* 0x0000180a10147981 */ /* 0x000ea6000c1e1900 */
[----:B------:R-:W-:Y:S02]  /*0490*/  IMAD.WIDE.U32 R18, R10, 0x4, R12 ;  /* 0x000000040a127825 */ /* 0x000fe400078e000c */
[----:B------:R-:W2:Y:S04]  /*04a0*/  LDG.E R24, desc[UR10][R24.64] ;  /* 0x0000000a18187981 */ /* 0x000ea8000c1e1900 */
[----:B------:R-:W4:Y:S01]  /*04b0*/  LDG.E R18, desc[UR10][R18.64] ;  /* 0x0000000a12127981 */ /* 0x000f22000c1e1900 */
[----:B------:R-:W-:Y:S01]  /*04c0*/  UIADD3 UR8, UPT, UPT, UR8, 0x8, URZ ;  /* 0x0000000808087890 */ /* 0x000fe2000fffe0ff */
[----:B---3--:R-:W-:-:S03]  /*04d0*/  FFMA R21, R21, R22, R28 ;  /* 0x0000001615157223 */ /* 0x008fc6000000001c */
[----:B------:R-:W-:Y:S01]  /*04e0*/  UISETP.NE.AND UP1, UPT, UR8, URZ, UPT ;  /* 0x000000ff0800728c */ /* 0x000fe2000bf25270 */
[C---:B------:R-:W-:Y:S01]  /*04f0*/  IADD3 R9, PT, PT, R0.reuse, R9, RZ ;  /* 0x0000000900097210 */ /* 0x040fe20007ffe0ff */
[C---:B------:R-:W-:Y:S01]  /*0500*/  IMAD.WIDE.U32 R14, R0.reuse, 0x4, R14 ;  /* 0x00000004000e7825 */ /* 0x040fe200078e000e */
[C---:B------:R-:W-:Y:S02]  /*0510*/  IADD3 R7, PT, PT, R0.reuse, R7, RZ ;  /* 0x0000000700077210 */ /* 0x040fe40007ffe0ff */
[C---:B------:R-:W-:Y:S02]  /*0520*/  IADD3 R11, PT, PT, R0.reuse, R11, RZ ;  /* 0x0000000b000b7210 */ /* 0x040fe40007ffe0ff */
[C---:B------:R-:W-:Y:S02]  /*0530*/  IADD3 R27, PT, PT, R0.reuse, R27, RZ ;  /* 0x0000001b001b7210 */ /* 0x040fe40007ffe0ff */
[C---:B------:R-:W-:Y:S02]  /*0540*/  IADD3 R29, PT, PT, R0.reuse, R29, RZ ;  /* 0x0000001d001d7210 */ /* 0x040fe40007ffe0ff */
[----:B------:R-:W-:-:S02]  /*0550*/  IADD3 R8, PT, PT, R0, R8, RZ ;  /* 0x0000000800087210 */ /* 0x000fc40007ffe0ff */
[----:B------:R-:W-:Y:S02]  /*0560*/  IADD3 R10, PT, PT, R0, R10, RZ ;  /* 0x0000000a000a7210 */ /* 0x000fe40007ffe0ff */
[----:B------:R-:W-:Y:S01]  /*0570*/  IADD3 R26, PT, PT, R26, 0x8, RZ ;  /* 0x000000081a1a7810 */ /* 0x000fe20007ffe0ff */
[----:B--2---:R-:W-:-:S04]  /*0580*/  FFMA R20, R20, R24, R21 ;  /* 0x0000001814147223 */ /* 0x004fc80000000015 */
[----:B----4-:R-:W-:Y:S01]  /*0590*/  FFMA R21, R23, R18, R20 ;  /* 0x0000001217157223 */ /* 0x010fe20000000014 */
[----:B------:R-:W-:Y:S06]  /*05a0*/  BRA.U UP1, `(.L_x_3) ;  /* 0xfffffffd014c7547 */ /* 0x000fec000b83ffff */
[----:B------:R-:W-:-:S07]  /*05b0*/  MOV R7, UR6 ;  /* 0x0000000600077c02 */ /* 0x000fce0008000f00 */
.L_x_2:
[----:B------:R-:W-:Y:S02]  /*05c0*/  UISETP.NE.AND UP1, UPT, UR4, URZ, UPT ;  /* 0x000000ff0400728c */ /* 0x000fe4000bf25270 */
[----:B------:R-:W-:Y:S02]  /*05d0*/  UIADD3 UR12, UPT, UPT, UR5, -0x1, URZ ;  /* 0xffffffff050c7890 */ /* 0x000fe4000fffe0ff */
[----:B------:R-:W-:-:S05]  /*05e0*/  UIADD3 UR13, UPT, UPT, UR4, -0x1, URZ ;  /* 0xffffffff040d7890 */ /* 0x000fca000fffe0ff */
[----:B------:R-:W-:Y:S07]  /*05f0*/  BRA.U !UP1, `(.L_x_4) ;  /* 0x0000000109dc7547 */ /* 0x000fee000b800000 */
[----:B------:R-:W-:Y:S02]  /*0600*/  UISETP.GE.U32.AND UP2, UPT, UR13, 0x3, UPT ;  /* 0x000000030d00788c */ /* 0x000fe4000bf46070 */
[----:B------:R-:W-:-:S07]  /*0610*/  UISETP.NE.AND UP3, UPT, UR5, URZ, UPT ;  /* 0x000000ff0500728c */ /* 0x000fce000bf65270 */
[----:B------:R-:W-:Y:S05]  /*0620*/  BRA.U !UP2, `(.L_x_5) ;  /* 0x000000010a647547 */ /* 0x000fea000b800000 */
[----:B------:R-:W0:Y:S01]  /*0630*/  LDC.64 R8, c[0x0][0x390] ;  /* 0x0000e400ff087b82 */ /* 0x000e220000000a00 */
[----:B------:R-:W-:Y:S01]  /*0640*/  IMAD R16, R7, R5, R4 ;  /* 0x0000000507107224 */ /* 0x000fe200078e0204 */
[----:B------:R-:W-:-:S04]  /*0650*/  IADD3 R13, PT, PT, R2, R7, RZ ;  /* 0x00000007020d7210 */ /* 0x000fc80007ffe0ff */
[-C--:B------:R-:W-:Y:S02]  /*0660*/  IADD3 R12, PT, PT, R16, R5.reuse, RZ ;  /* 0x00000005100c7210 */ /* 0x080fe40007ffe0ff */
[----:B------:R-:W1:Y:S02]  /*0670*/  LDC.64 R10, c[0x0][0x388] ;  /* 0x0000e200ff0a7b82 */ /* 0x000e640000000a00 */
[----:B------:R-:W-:-:S04]  /*0680*/  IADD3 R19, PT, PT, R12, R5, RZ ;  /* 0x000000050c137210 */ /* 0x000fc80007ffe0ff */
[----:B------:R-:W-:Y:S01]  /*0690*/  IADD3 R23, PT, PT, R19, R5, RZ ;  /* 0x0000000513177210 */ /* 0x000fe20007ffe0ff */
[----:B0-----:R-:W-:-:S04]  /*06a0*/  IMAD.WIDE.U32 R16, R16, 0x4, R8 ;  /* 0x0000000410107825 */ /* 0x001fc800078e0008 */
[----:B-1----:R-:W-:Y:S02]  /*06b0*/  IMAD.WIDE R10, R13, 0x4, R10 ;  /* 0x000000040d0a7825 */ /* 0x002fe400078e020a */
[----:B------:R-:W2:Y:S02]  /*06c0*/  LDG.E R16, desc[UR10][R16.64] ;  /* 0x0000000a10107981 */ /* 0x000ea4000c1e1900 */
[--C-:B------:R-:W-:Y:S02]  /*06d0*/  IMAD.WIDE.U32 R12, R12, 0x4, R8.reuse ;  /* 0x000000040c0c7825 */ /* 0x100fe400078e0008 */
[----:B------:R-:W2:Y:S02]  /*06e0*/  LDG.E R18, desc[UR10][R10.64] ;  /* 0x0000000a0a127981 */ /* 0x000ea4000c1e1900 */
[--C-:B------:R-:W-:Y:S02]  /*06f0*/  IMAD.WIDE.U32 R14, R19, 0x4, R8.reuse ;  /* 0x00000004130e7825 */ /* 0x100fe400078e0008 */
[----:B------:R-:W3:Y:S04]  /*0700*/  LDG.E R25, desc[UR10][R10.64+0xc] ;  /* 0x00000c0a0a197981 */ /* 0x000ee8000c1e1900 */
[----:B------:R-:W4:Y:S01]  /*0710*/  LDG.E R12, desc[UR10][R12.64] ;  /* 0x0000000a0c0c7981 */ /* 0x000f22000c1e1900 */
[----:B------:R-:W-:-:S03]  /*0720*/  IMAD.WIDE.U32 R8, R23, 0x4, R8 ;  /* 0x0000000417087825 */ /* 0x000fc600078e0008 */
[----:B------:R-:W4:Y:S04]  /*0730*/  LDG.E R19, desc[UR10][R10.64+0x4] ;  /* 0x0000040a0a137981 */ /* 0x000f28000c1e1900 */
[----:B------:R-:W5:Y:S04]  /*0740*/  LDG.E R14, desc[UR10][R14.64] ;  /* 0x0000000a0e0e7981 */ /* 0x000f68000c1e1900 */
[----:B------:R-:W5:Y:S04]  /*0750*/  LDG.E R23, desc[UR10][R10.64+0x8] ;  /* 0x0000080a0a177981 */ /* 0x000f68000c1e1900 */
[----:B------:R-:W3:Y:S01]  /*0760*/  LDG.E R8, desc[UR10][R8.64] ;  /* 0x0000000a08087981 */ /* 0x000ee2000c1e1900 */
[----:B------:R-:W-:Y:S01]  /*0770*/  IADD3 R7, PT, PT, R7, 0x4, RZ ;  /* 0x0000000407077810 */ /* 0x000fe20007ffe0ff */
[----:B--2---:R-:W-:-:S04]  /*0780*/  FFMA R16, R18, R16, R21 ;  /* 0x0000001012107223 */ /* 0x004fc80000000015 */
[----:B----4-:R-:W-:-:S04]  /*0790*/  FFMA R16, R19, R12, R16 ;  /* 0x0000000c13107223 */ /* 0x010fc80000000010 */
[----:B-----5:R-:W-:-:S04]  /*07a0*/  FFMA R16, R23, R14, R16 ;  /* 0x0000000e17107223 */ /* 0x020fc80000000010 */
[----:B---3--:R-:W-:-:S07]  /*07b0*/  FFMA R21, R25, R8, R16 ;  /* 0x0000000819157223 */ /* 0x008fce0000000010 */
.L_x_5:
[----:B------:R-:W-:Y:S05]  /*07c0*/  BRA.U !UP3, `(.L_x_4) ;  /* 0x000000010b687547 */ /* 0x000fea000b800000 */
[----:B------:R-:W-:Y:S02]  /*07d0*/  ISETP.NE.AND P0, PT, RZ, UR12, PT ;  /* 0x0000000cff007c0c */ /* 0x000fe4000bf05270 */
[----:B------:R-:W-:-:S11]  /*07e0*/  ISETP.NE.AND P1, PT, RZ, UR7, PT ;  /* 0x00000007ff007c0c */ /* 0x000fd6000bf25270 */
[----:B------:R-:W0:Y:S01]  /*07f0*/  @P0 LDC.64 R16, c[0x0][0x390] ;  /* 0x0000e400ff100b82 */ /* 0x000e220000000a00 */
[C---:B------:R-:W-:Y:S01]  /*0800*/  @P0 IMAD R12, R7.reuse, R5, R4 ;  /* 0x00000005070c0224 */ /* 0x040fe200078e0204 */
[----:B------:R-:W-:Y:S02]  /*0810*/  @P0 IADD3 R19, PT, PT, R2, R7, RZ ;  /* 0x0000000702130210 */ /* 0x000fe40007ffe0ff */
[----:B------:R-:W-:Y:S02]  /*0820*/  @P0 IADD3 R7, PT, PT, R7, 0x2, RZ ;  /* 0x0000000207070810 */ /* 0x000fe40007ffe0ff */
[C---:B------:R-:W-:Y:S02]  /*0830*/  @P0 IADD3 R23, PT, PT, R12.reuse, R5, RZ ;  /* 0x000000050c170210 */ /* 0x040fe40007ffe0ff */
[----:B------:R-:W1:Y:S08]  /*0840*/  @P0 LDC.64 R14, c[0x0][0x388] ;  /* 0x0000e200ff0e0b82 */ /* 0x000e700000000a00 */
[----:B------:R-:W2:Y:S08]  /*0850*/  @P1 LDC.64 R8, c[0x0][0x388] ;  /* 0x0000e200ff081b82 */ /* 0x000eb00000000a00 */
[----:B------:R-:W3:Y:S01]  /*0860*/  @P1 LDC.64 R10, c[0x0][0x390] ;  /* 0x0000e400ff0a1b82 */ /* 0x000ee20000000a00 */
[----:B0-----:R-:W-:-:S04]  /*0870*/  @P0 IMAD.WIDE.U32 R12, R12, 0x4, R16 ;  /* 0x000000040c0c0825 */ /* 0x001fc800078e0010 */
[----:B------:R-:W-:Y:S02]  /*0880*/  @P0 IMAD.WIDE.U32 R16, R23, 0x4, R16 ;  /* 0x0000000417100825 */ /* 0x000fe400078e0010 */
[----:B------:R-:W4:Y:S02]  /*0890*/  @P0 LDG.E R12, desc[UR10][R12.64] ;  /* 0x0000000a0c0c0981 */ /* 0x000f24000c1e1900 */
[----:B-1----:R-:W-:Y:S01]  /*08a0*/  @P0 IMAD.WIDE R14, R19, 0x4, R14 ;  /* 0x00000004130e0825 */ /* 0x002fe200078e020e */
[----:B------:R-:W-:Y:S01]  /*08b0*/  @P1 IADD3 R19, PT, PT, R2, R7, RZ ;  /* 0x0000000702131210 */ /* 0x000fe20007ffe0ff */
[----:B------:R-:W5:Y:S02]  /*08c0*/  @P0 LDG.E R16, desc[UR10][R16.64] ;  /* 0x0000000a10100981 */ /* 0x000f64000c1e1900 */
[----:B------:R-:W-:Y:S02]  /*08d0*/  @P1 IMAD R7, R7, R5, R4 ;  /* 0x0000000507071224 */ /* 0x000fe400078e0204 */
[----:B------:R-:W4:Y:S01]  /*08e0*/  @P0 LDG.E R18, desc[UR10][R14.64] ;  /* 0x0000000a0e120981 */ /* 0x000f22000c1e1900 */
[----:B--2---:R-:W-:-:S06]  /*08f0*/  @P1 IMAD.WIDE R8, R19, 0x4, R8 ;  /* 0x0000000413081825 */ /* 0x004fcc00078e0208 */
[----:B------:R-:W2:Y:S01]  /*0900*/  @P1 LDG.E R8, desc[UR10][R8.64] ;  /* 0x0000000a08081981 */ /* 0x000ea2000c1e1900 */
[----:B---3--:R-:W-:-:S03]  /*0910*/  @P1 IMAD.WIDE.U32 R10, R7, 0x4, R10 ;  /* 0x00000004070a1825 */ /* 0x008fc600078e000a */
[----:B------:R-:W5:Y:S04]  /*0920*/  @P0 LDG.E R7, desc[UR10][R14.64+0x4] ;  /* 0x0000040a0e070981 */ /* 0x000f68000c1e1900 */
[----:B------:R-:W2:Y:S01]  /*0930*/  @P1 LDG.E R10, desc[UR10][R10.64] ;  /* 0x0000000a0a0a1981 */ /* 0x000ea2000c1e1900 */
[----:B----4-:R-:W-:-:S04]  /*0940*/  @P0 FFMA R18, R18, R12, R21 ;  /* 0x0000000c12120223 */ /* 0x010fc80000000015 */
[----:B-----5:R-:W-:-:S04]  /*0950*/  @P0 FFMA R21, R7, R16, R18 ;  /* 0x0000001007150223 */ /* 0x020fc80000000012 */
[----:B--2---:R-:W-:-:S07]  /*0960*/  @P1 FFMA R21, R8, R10, R21 ;  /* 0x0000000a08151223 */ /* 0x004fce0000000015 */
.L_x_4:
[----:B------:R-:W-:Y:S01]  /*0970*/  FADD R6, R6, -R21 ;  /* 0x8000001506067221 */ /* 0x000fe20000000000 */
[----:B------:R-:W-:Y:S01]  /*0980*/  MOV R7, RZ ;  /* 0x000000ff00077202 */ /* 0x000fe20000000f00 */
[----:B------:R-:W-:Y:S06]  /*0990*/  BRA.U !UP0, `(.L_x_6) ;  /* 0x0000000508d07547 */ /* 0x000fec000b800000 */
[----:B------:R-:W-:Y:S01]  /*09a0*/  HFMA2 R7, -RZ, RZ, 0, 0 ;  /* 0x00000000ff077431 */ /* 0x000fe200000001ff */
[----:B------:R-:W0:Y:S01]  /*09b0*/  LDCU UR8, c[0x0][0x3a4] ;  /* 0x00007480ff0877ac */ /* 0x000e220008000800 */
[----:B------:R-:W1:Y:S01]  /*09c0*/  LDCU UR9, c[0x0][0x3a8] ;  /* 0x00007500ff0977ac */ /* 0x000e620008000800 */
[----:B------:R-:W-:-:S04]  /*09d0*/  NOP ;  /* 0x0000000000007918 */ /* 0x000fc80000000000 */
.L_x_7:
[----:B--2---:R-:W2:Y:S01]  /*09e0*/  LDC.64 R8, c[0x0][0x388] ;  /* 0x0000e200ff087b82 */ /* 0x004ea20000000a00 */
[----:B------:R-:W-:Y:S01]  /*09f0*/  IADD3 R13, PT, PT, R2, R7, RZ ;  /* 0x00000007020d7210 */ /* 0x000fe20007ffe0ff */
[----:B------:R-:W-:-:S06]  /*0a00*/  IMAD R14, R7, R5, R4 ;  /* 0x00000005070e7224 */ /* 0x000fcc00078e0204 */
[----:B------:R-:W3:Y:S01]  /*0a10*/  LDC.64 R10, c[0x0][0x390] ;  /* 0x0000e400ff0a7b82 */ /* 0x000ee20000000a00 */
[----:B--2---:R-:W-:-:S05]  /*0a20*/  IMAD.WIDE R8, R13, 0x4, R8 ;  /* 0x000000040d087825 */ /* 0x004fca00078e0208 */
[----:B------:R-:W0:Y:S01]  /*0a30*/  LDG.E R15, desc[UR10][R8.64] ;  /* 0x0000000a080f7981 */ /* 0x000e22000c1e1900 */
[----:B---3--:R-:W-:-:S05]  /*0a40*/  IMAD.WIDE.U32 R12, R14, 0x4, R10 ;  /* 0x000000040e0c7825 */ /* 0x008fca00078e000a */
[----:B------:R-:W2:Y:S01]  /*0a50*/  LDG.E R17, desc[UR10][R12.64] ;  /* 0x0000000a0c117981 */ /* 0x000ea2000c1e1900 */
[----:B0-----:R-:W-:-:S04]  /*0a60*/  FMUL R19, R15, UR8 ;  /* 0x000000080f137c20 */ /* 0x001fc80008400000 */
[----:B--2---:R-:W-:-:S04]  /*0a70*/  FFMA R16, R6, R17, -R19 ;  /* 0x0000001106107223 */ /* 0x004fc80000000813 */
[----:B-1----:R-:W-:-:S05]  /*0a80*/  FFMA R19, R16, UR9, R15 ;  /* 0x0000000910137c23 */ /* 0x002fca000800000f */
[----:B------:R0:W-:Y:S04]  /*0a90*/  STG.E desc[UR10][R8.64], R19 ;  /* 0x0000001308007986 */ /* 0x0001e8000c10190a */
[----:B------:R-:W2:Y:S01]  /*0aa0*/  LDG.E R16, desc[UR10][R12.64] ;  /* 0x0000000a0c107981 */ /* 0x000ea2000c1e1900 */
[----:B------:R-:W-:-:S04]  /*0ab0*/  FMUL R17, R17, UR8 ;  /* 0x0000000811117c20 */ /* 0x000fc80008400000 */
[----:B------:R-:W-:Y:S01]  /*0ac0*/  FFMA R17, R6, R15, -R17 ;  /* 0x0000000f06117223 */ /* 0x000fe20000000811 */
[----:B------:R-:W-:-:S05]  /*0ad0*/  IADD3 R18, PT, PT, R14, R5, RZ ;  /* 0x000000050e127210 */ /* 0x000fca0007ffe0ff */
[----:B------:R-:W-:-:S04]  /*0ae0*/  IMAD.WIDE.U32 R14, R18, 0x4, R10 ;  /* 0x00000004120e7825 */ /* 0x000fc800078e000a */
[----:B--2---:R-:W-:-:S05]  /*0af0*/  FFMA R17, R17, UR9, R16 ;  /* 0x0000000911117c23 */ /* 0x004fca0008000010 */
[----:B------:R1:W-:Y:S04]  /*0b00*/  STG.E desc[UR10][R12.64], R17 ;  /* 0x000000110c007986 */ /* 0x0003e8000c10190a */
[----:B------:R-:W2:Y:S04]  /*0b10*/  LDG.E R21, desc[UR10][R8.64+0x4] ;  /* 0x0000040a08157981 */ /* 0x000ea8000c1e1900 */
[----:B------:R-:W3:Y:S01]  /*0b20*/  LDG.E R23, desc[UR10][R14.64] ;  /* 0x0000000a0e177981 */ /* 0x000ee2000c1e1900 */
[----:B--2---:R-:W-:-:S04]  /*0b30*/  FMUL R25, R21, UR8 ;  /* 0x0000000815197c20 */ /* 0x004fc80008400000 */
[----:B---3--:R-:W-:-:S04]  /*0b40*/  FFMA R16, R6, R23, -R25 ;  /* 0x0000001706107223 */ /* 0x008fc80000000819 */
[----:B0-----:R-:W-:-:S05]  /*0b50*/  FFMA R19, R16, UR9, R21 ;  /* 0x0000000910137c23 */ /* 0x001fca0008000015 */
[----:B------:R0:W-:Y:S04]  /*0b60*/  STG.E desc[UR10][R8.64+0x4], R19 ;  /* 0x0000041308007986 */ /* 0x0001e8000c10190a */
[----:B------:R-:W2:Y:S01]  /*0b70*/  LDG.E R16, desc[UR10][R14.64] ;  /* 0x0000000a0e107981 */ /* 0x000ea2000c1e1900 */
[----:B------:R-:W-:-:S04]  /*0b80*/  FMUL R23, R23, UR8 ;  /* 0x0000000817177c20 */ /* 0x000fc80008400000 */
[----:B------:R-:W-:Y:S01]  /*0b90*/  FFMA R23, R6, R21, -R23 ;  /* 0x0000001506177223 */ /* 0x000fe20000000817 */
[----:B------:R-:W-:-:S05]  /*0ba0*/  IADD3 R18, PT, PT, R18, R5, RZ ;  /* 0x0000000512127210 */ /* 0x000fca0007ffe0ff */
[----:B-1----:R-:W-:-:S04]  /*0bb0*/  IMAD.WIDE.U32 R12, R18, 0x4, R10 ;  /* 0x00000004120c7825 */ /* 0x002fc800078e000a */
        /* <DEDUP_REMOVED lines=67> */
[----:B-1----:R-:W3:Y:S04]  /*0ff0*/  LDG.E R15, desc[UR10][R8.64+0x1c] ;  /* 0x00001c0a080f7981 */ /* 0x002ee8000c1e1900 */
[----:B------:R-:W4:Y:S01]  /*1000*/  LDG.E R17, desc[UR10][R10.64] ;  /* 0x0000000a0a117981 */ /* 0x000f22000c1e1900 */
[----:B---3--:R-:W-:-:S04]  /*1010*/  FMUL R23, R15, UR8 ;  /* 0x000000080f177c20 */ /* 0x008fc80008400000 */
[----:B----4-:R-:W-:-:S04]  /*1020*/  FFMA R14, R6, R17, -R23 ;  /* 0x00000011060e7223 */ /* 0x010fc80000000817 */
[----:B0-----:R-:W-:-:S05]  /*1030*/  FFMA R19, R14, UR9, R15 ;  /* 0x000000090e137c23 */ /* 0x001fca000800000f */
[----:B------:R2:W-:Y:S04]  /*1040*/  STG.E desc[UR10][R8.64+0x1c], R19 ;  /* 0x00001c1308007986 */ /* 0x0005e8000c10190a */
[----:B------:R-:W3:Y:S01]  /*1050*/  LDG.E R14, desc[UR10][R10.64] ;  /* 0x0000000a0a0e7981 */ /* 0x000ee2000c1e1900 */
[----:B------:R-:W-:-:S04]  /*1060*/  FMUL R17, R17, UR8 ;  /* 0x0000000811117c20 */ /* 0x000fc80008400000 */
[----:B------:R-:W-:Y:S01]  /*1070*/  FFMA R17, R6, R15, -R17 ;  /* 0x0000000f06117223 */ /* 0x000fe20000000811 */
[----:B------:R-:W-:-:S04]  /*1080*/  IADD3 R7, PT, PT, R7, 0x8, RZ ;  /* 0x0000000807077810 */ /* 0x000fc80007ffe0ff */
[----:B------:R-:W-:Y:S01]  /*1090*/  ISETP.NE.AND P0, PT, R7, UR6, PT ;  /* 0x0000000607007c0c */ /* 0x000fe2000bf05270 */
[----:B---3--:R-:W-:-:S05]  /*10a0*/  FFMA R17, R17, UR9, R14 ;  /* 0x0000000911117c23 */ /* 0x008fca000800000e */
[----:B------:R2:W-:Y:S07]  /*10b0*/  STG.E desc[UR10][R10.64], R17 ;  /* 0x000000110a007986 */ /* 0x0005ee000c10190a */
[----:B------:R-:W-:Y:S05]  /*10c0*/  @P0 BRA `(.L_x_7) ;  /* 0xfffffff800440947 */ /* 0x000fea000383ffff */
[----:B------:R-:W-:-:S07]  /*10d0*/  MOV R7, UR6 ;  /* 0x0000000600077c02 */ /* 0x000fce0008000f00 */
.L_x_6:
[----:B------:R-:W-:Y:S05]  /*10e0*/  BRA.U !UP1, `(.L_x_1) ;  /* 0x0000000509dc7547 */ /* 0x000fea000b800000 */
[----:B------:R-:W-:Y:S02]  /*10f0*/  UISETP.GE.U32.AND UP0, UPT, UR13, 0x3, UPT ;  /* 0x000000030d00788c */ /* 0x000fe4000bf06070 */
[----:B------:R-:W-:-:S07]  /*1100*/  UISETP.NE.AND UP1, UPT, UR5, URZ, UPT ;  /* 0x000000ff0500728c */ /* 0x000fce000bf25270 */
[----:B------:R-:W-:Y:S05]  /*1110*/  BRA.U !UP0, `(.L_x_8) ;  /* 0x0000000108ec7547 */ /* 0x000fea000b800000 */
[----:B--2---:R-:W0:Y:S01]  /*1120*/  LDC.64 R10, c[0x0][0x388] ;  /* 0x0000e200ff0a7b82 */ /* 0x004e220000000a00 */
[----:B------:R-:W-:Y:S01]  /*1130*/  IADD3 R13, PT, PT, R2, R7, RZ ;  /* 0x00000007020d7210 */ /* 0x000fe20007ffe0ff */
[----:B------:R-:W-:Y:S01]  /*1140*/  IMAD R14, R7, R5, R4 ;  /* 0x00000005070e7224 */ /* 0x000fe200078e0204 */
[----:B------:R-:W1:Y:S01]  /*1150*/  LDCU UR8, c[0x0][0x3a4] ;  /* 0x00007480ff0877ac */ /* 0x000e620008000800 */
[----:B------:R-:W2:Y:S04]  /*1160*/  LDCU UR9, c[0x0][0x3a8] ;  /* 0x00007500ff0977ac */ /* 0x000ea80008000800 */
[----:B------:R-:W3:Y:S01]  /*1170*/  LDC.64 R8, c[0x0][0x390] ;  /* 0x0000e400ff087b82 */ /* 0x000ee20000000a00 */
[----:B0-----:R-:W-:-:S05]  /*1180*/  IMAD.WIDE R10, R13, 0x4, R10 ;  /* 0x000000040d0a7825 */ /* 0x001fca00078e020a */
[----:B------:R-:W1:Y:S01]  /*1190*/  LDG.E R15, desc[UR10][R10.64] ;  /* 0x0000000a0a0f7981 */ /* 0x000e62000c1e1900 */
[----:B---3--:R-:W-:-:S05]  /*11a0*/  IMAD.WIDE.U32 R12, R14, 0x4, R8 ;  /* 0x000000040e0c7825 */ /* 0x008fca00078e0008 */
[----:B------:R-:W3:Y:S01]  /*11b0*/  LDG.E R17, desc[UR10][R12.64] ;  /* 0x0000000a0c117981 */ /* 0x000ee2000c1e1900 */
[----:B-1----:R-:W-:-:S04]  /*11c0*/  FMUL R16, R15, UR8 ;  /* 0x000000080f107c20 */ /* 0x002fc80008400000 */
[----:B---3--:R-:W-:-:S04]  /*11d0*/  FFMA R16, R17, R6, -R16 ;  /* 0x0000000611107223 */ /* 0x008fc80000000810 */
[----:B--2---:R-:W-:-:S05]  /*11e0*/  FFMA R19, R16, UR9, R15 ;  /* 0x0000000910137c23 */ /* 0x004fca000800000f */
        /* <DEDUP_REMOVED lines=34> */
[----:B-1----:R-:W2:Y:S04]  /*1410*/  LDG.E R15, desc[UR10][R10.64+0xc] ;  /* 0x00000c0a0a0f7981 */ /* 0x002ea8000c1e1900 */
[----:B------:R-:W4:Y:S01]  /*1420*/  LDG.E R17, desc[UR10][R8.64] ;  /* 0x0000000a08117981 */ /* 0x000f22000c1e1900 */
[----:B--2---:R-:W-:-:S04]  /*1430*/  FMUL R14, R15, UR8 ;  /* 0x000000080f0e7c20 */ /* 0x004fc80008400000 */
[----:B----4-:R-:W-:-:S04]  /*1440*/  FFMA R14, R17, R6, -R14 ;  /* 0x00000006110e7223 */ /* 0x010fc8000000080e */
[----:B0-----:R-:W-:-:S05]  /*1450*/  FFMA R19, R14, UR9, R15 ;  /* 0x000000090e137c23 */ /* 0x001fca000800000f */
[----:B------:R3:W-:Y:S04]  /*1460*/  STG.E desc[UR10][R10.64+0xc], R19 ;  /* 0x00000c130a007986 */ /* 0x0007e8000c10190a */
[----:B------:R-:W2:Y:S01]  /*1470*/  LDG.E R21, desc[UR10][R8.64] ;  /* 0x0000000a08157981 */ /* 0x000ea2000c1e1900 */
[----:B------:R-:W-:-:S04]  /*1480*/  FMUL R14, R17, UR8 ;  /* 0x00000008110e7c20 */ /* 0x000fc80008400000 */
[----:B------:R-:W-:Y:S01]  /*1490*/  FFMA R14, R15, R6, -R14 ;  /* 0x000000060f0e7223 */ /* 0x000fe2000000080e */
[----:B------:R-:W-:-:S03]  /*14a0*/  IADD3 R7, PT, PT, R7, 0x4, RZ ;  /* 0x0000000407077810 */ /* 0x000fc60007ffe0ff */
[----:B--2---:R-:W-:-:S05]  /*14b0*/  FFMA R21, R14, UR9, R21 ;  /* 0x000000090e157c23 */ /* 0x004fca0008000015 */
[----:B------:R3:W-:Y:S02]  /*14c0*/  STG.E desc[UR10][R8.64], R21 ;  /* 0x0000001508007986 */ /* 0x0007e4000c10190a */
.L_x_8:
[----:B------:R-:W-:Y:S05]  /*14d0*/  BRA.U !UP1, `(.L_x_1) ;  /* 0x0000000109e07547 */ /* 0x000fea000b800000 */
[----:B------:R-:W-:Y:S02]  /*14e0*/  UISETP.NE.AND UP0, UPT, UR12, URZ, UPT ;  /* 0x000000ff0c00728c */ /* 0x000fe4000bf05270 */
[----:B------:R-:W-:-:S07]  /*14f0*/  UISETP.NE.AND UP1, UPT, UR7, URZ, UPT ;  /* 0x000000ff0700728c */ /* 0x000fce000bf25270 */
[----:B------:R-:W-:Y:S05]  /*1500*/  BRA.U !UP0, `(.L_x_9) ;  /* 0x0000000108847547 */ /* 0x000fea000b800000 */
[----:B--23--:R-:W0:Y:S01]  /*1510*/  LDC.64 R10, c[0x0][0x388] ;  /* 0x0000e200ff0a7b82 */ /* 0x00ce220000000a00 */
        /* <DEDUP_REMOVED lines=32> */
.L_x_9:
[----:B------:R-:W-:Y:S05]  /*1720*/  BRA.U !UP1, `(.L_x_1) ;  /* 0x00000001094c7547 */ /* 0x000fea000b800000 */
[----:B-123--:R-:W0:Y:S01]  /*1730*/  LDC.64 R8, c[0x0][0x388] ;  /* 0x0000e200ff087b82 */ /* 0x00ee220000000a00 */
[----:B------:R-:W-:Y:S01]  /*1740*/  IADD3 R13, PT, PT, R2, R7, RZ ;  /* 0x00000007020d7210 */ /* 0x000fe20007ffe0ff */
[----:B------:R-:W-:Y:S01]  /*1750*/  IMAD R7, R7, R5, R4 ;  /* 0x0000000507077224 */ /* 0x000fe200078e0204 */
[----:B------:R-:W1:Y:S01]  /*1760*/  LDCU UR8, c[0x0][0x3a4] ;  /* 0x00007480ff0877ac */ /* 0x000e620008000800 */
[----:B------:R-:W2:Y:S04]  /*1770*/  LDCU UR9, c[0x0][0x3a8] ;  /* 0x00007500ff0977ac */ /* 0x000ea80008000800 */
[----:B------:R-:W3:Y:S01]  /*1780*/  LDC.64 R10, c[0x0][0x390] ;  /* 0x0000e400ff0a7b82 */ /* 0x000ee20000000a00 */
[----:B0-----:R-:W-:-:S04]  /*1790*/  IMAD.WIDE R8, R13, 0x4, R8 ;  /* 0x000000040d087825 */ /* 0x001fc800078e0208 */
[----:B---3--:R-:W-:Y:S02]  /*17a0*/  IMAD.WIDE.U32 R10, R7, 0x4, R10 ;  /* 0x00000004070a7825 */ /* 0x008fe400078e000a */
[----:B------:R-:W1:Y:S04]  /*17b0*/  LDG.E R7, desc[UR10][R8.64] ;  /* 0x0000000a08077981 */ /* 0x000e68000c1e1900 */
[----:B------:R-:W3:Y:S01]  /*17c0*/  LDG.E R13, desc[UR10][R10.64] ;  /* 0x0000000a0a0d7981 */ /* 0x000ee2000c1e1900 */
[----:B-1----:R-:W-:-:S04]  /*17d0*/  FMUL R12, R7, UR8 ;  /* 0x00000008070c7c20 */ /* 0x002fc80008400000 */
[----:B---3--:R-:W-:-:S04]  /*17e0*/  FFMA R12, R13, R6, -R12 ;  /* 0x000000060d0c7223 */ /* 0x008fc8000000080c */
[----:B--2---:R-:W-:-:S05]  /*17f0*/  FFMA R15, R12, UR9, R7 ;  /* 0x000000090c0f7c23 */ /* 0x004fca0008000007 */
[----:B------:R0:W-:Y:S04]  /*1800*/  STG.E desc[UR10][R8.64], R15 ;  /* 0x0000000f08007986 */ /* 0x0001e8000c10190a */
[----:B------:R-:W2:Y:S01]  /*1810*/  LDG.E R17, desc[UR10][R10.64] ;  /* 0x0000000a0a117981 */ /* 0x000ea2000c1e1900 */
[----:B------:R-:W-:-:S04]  /*1820*/  FMUL R12, R13, UR8 ;  /* 0x000000080d0c7c20 */ /* 0x000fc80008400000 */
[----:B------:R-:W-:-:S04]  /*1830*/  FFMA R12, R7, R6, -R12 ;  /* 0x00000006070c7223 */ /* 0x000fc8000000080c */
[----:B--2---:R-:W-:-:S05]  /*1840*/  FFMA R17, R12, UR9, R17 ;  /* 0x000000090c117c23 */ /* 0x004fca0008000011 */
[----:B------:R0:W-:Y:S02]  /*1850*/  STG.E desc[UR10][R10.64], R17 ;  /* 0x000000110a007986 */ /* 0x0001e4000c10190a */
.L_x_1:
[----:B------:R-:W-:Y:S05]  /*1860*/  BSYNC.RECONVERGENT B0 ;  /* 0x0000000000007941 */ /* 0x000fea0003800200 */
.L_x_0:
[----:B------:R-:W-:-:S04]  /*1870*/  IADD3 R4, PT, PT, R4, 0x1, RZ ;  /* 0x0000000104047810 */ /* 0x000fc80007ffe0ff */
[----:B------:R-:W-:-:S13]  /*1880*/  ISETP.NE.AND P0, PT, R4, R5, PT ;  /* 0x000000050400720c */ /* 0x000fda0003f05270 */
[----:B------:R-:W-:Y:S05]  /*1890*/  @!P0 EXIT ;  /* 0x000000000000894d */ /* 0x000fea0003800000 */
[----:B------:R-:W-:Y:S05]  /*18a0*/  BRA `(.L_x_10) ;  /* 0xffffffe800287947 */ /* 0x000fea000383ffff */
.L_x_11:
[----:B------:R-:W-:-:S00]  /*18b0*/  BRA `(.L_x_11) ;  /* 0xfffffffc00fc7947 */ /* 0x000fc0000383ffff */
[----:B------:R-:W-:-:S00]  /*18c0*/  NOP ;  /* 0x0000000000007918 */ /* 0x000fc00000000000 */
        /* <DEDUP_REMOVED lines=11> */
.L_x_12:


//--------------------- .nv.shared.reserved.0     --------------------------
	.section	.nv.shared.reserved.0,"aw",@nobits
	.weak		__nv_reservedSMEM_offset_0_alias
	.size		__nv_reservedSMEM_offset_0_alias, 0, 64
	.other		__nv_reservedSMEM_offset_0_alias,@"STO_CUDA_RESERVED_SHARED STV_DEFAULT"
__nv_reservedSMEM_offset_0_alias:
	.zero		0
	.zero		64


//--------------------- .nv.constant0._Z14update_factorsPfS_S_iiiff --------------------------
	.section	.nv.constant0._Z14update_factorsPfS_S_iiiff,"a",@progbits
	.sectionflags	@""
	.align	4
.nv.constant0._Z14update_factorsPfS_S_iiiff:
	.zero		940


//--------------------- SYMBOLS --------------------------

	.type		.nv.reservedSmem.offset0,@object
	.size		.nv.reservedSmem.offset0,0x4
